	.headerflags	@"EF_CUDA_TEXMODE_UNIFIED EF_CUDA_64BIT_ADDRESS EF_CUDA_ACCELERATORS EF_CUDA_SM90 EF_CUDA_VIRTUAL_SM(EF_CUDA_SM90)"
	.elftype	@"ET_EXEC"


//--------------------- .nv.info                  --------------------------
	.section	.nv.info,"",@"SHT_CUDA_INFO"
	.align	4


	//----- nvinfo : EIATTR_REGCOUNT
	.align		4
        /*0000*/ 	.byte	0x04, 0x2f
        /*0002*/ 	.short	(.L_2 - .L_1)
	.align		4
.L_1:
        /*0004*/ 	.word	index@(triton_poi_fused__to_copy_add_arange_clamp_floor_mul_sub_1)
        /*0008*/ 	.word	0x00000008


	//----- nvinfo : EIATTR_MIN_STACK_SIZE
	.align		4
.L_2:
        /*000c*/ 	.byte	0x04, 0x12
        /*000e*/ 	.short	(.L_4 - .L_3)
	.align		4
.L_3:
        /*0010*/ 	.word	index@(triton_poi_fused__to_copy_add_arange_clamp_floor_mul_sub_1)
        /*0014*/ 	.word	0x00000000


	//----- nvinfo : EIATTR_FRAME_SIZE
	.align		4
.L_4:
        /*0018*/ 	.byte	0x04, 0x11
        /*001a*/ 	.short	(.L_6 - .L_5)
	.align		4
.L_5:
        /*001c*/ 	.word	index@(triton_poi_fused__to_copy_add_arange_clamp_floor_mul_sub_1)
        /*0020*/ 	.word	0x00000000


	//----- nvinfo : EIATTR_MIN_STACK_SIZE
	.align		4
.L_6:
        /*0024*/ 	.byte	0x04, 0x12
        /*0026*/ 	.short	(.L_8 - .L_7)
	.align		4
.L_7:
        /*0028*/ 	.word	index@(triton_poi_fused__to_copy_add_arange_clamp_floor_mul_sub_1)
        /*002c*/ 	.word	0x00000000
.L_8:


//--------------------- .nv.info.triton_poi_fused__to_copy_add_arange_clamp_floor_mul_sub_1 --------------------------
	.section	.nv.info.triton_poi_fused__to_copy_add_arange_clamp_floor_mul_sub_1,"",@"SHT_CUDA_INFO"
	.sectionflags	@""
	.align	4


	//----- nvinfo : EIATTR_CUDA_API_VERSION
	.align		4
        /*0000*/ 	.byte	0x04, 0x37
        /*0002*/ 	.short	(.L_10 - .L_9)
.L_9:
        /*0004*/ 	.word	0x0000007c


	//----- nvinfo : EIATTR_KPARAM_INFO
	.align		4
.L_10:
        /*0008*/ 	.byte	0x04, 0x17
        /*000a*/ 	.short	(.L_12 - .L_11)
.L_11:
        /*000c*/ 	.word	0x00000000
        /*0010*/ 	.short	0x0001
        /*0012*/ 	.short	0x0008
        /*0014*/ 	.byte	0x00, 0xf0, 0x11, 0x00


	//----- nvinfo : EIATTR_KPARAM_INFO
	.align		4
.L_12:
        /*0018*/ 	.byte	0x04, 0x17
        /*001a*/ 	.short	(.L_14 - .L_13)
.L_13:
        /*001c*/ 	.word	0x00000000
        /*0020*/ 	.short	0x0000
        /*0022*/ 	.short	0x0000
        /*0024*/ 	.byte	0x00, 0xf4, 0x21, 0x00


	//----- nvinfo : EIATTR_SPARSE_MMA_MASK
	.align		4
.L_14:
        /*0028*/ 	.byte	0x03, 0x50
        /*002a*/ 	.short	0x0000


	//----- nvinfo : EIATTR_MAXREG_COUNT
	.align		4
        /*002c*/ 	.byte	0x03, 0x1b
        /*002e*/ 	.short	0x00ff


	//----- nvinfo : EIATTR_EXIT_INSTR_OFFSETS
	.align		4
        /*0030*/ 	.byte	0x04, 0x1c
        /*0032*/ 	.short	(.L_16 - .L_15)


	//   ....[0]....
.L_15:
        /*0034*/ 	.word	0x00000090


	//   ....[1]....
        /*0038*/ 	.word	0x000000c0


	//----- nvinfo : EIATTR_REQNTID
	.align		4
.L_16:
        /*003c*/ 	.byte	0x04, 0x10
        /*003e*/ 	.short	(.L_18 - .L_17)
.L_17:
        /*0040*/ 	.word	0x00000020
        /*0044*/ 	.word	0x00000001
        /*0048*/ 	.word	0x00000001


	//----- nvinfo : EIATTR_CBANK_PARAM_SIZE
	.align		4
.L_18:
        /*004c*/ 	.byte	0x03, 0x19
        /*004e*/ 	.short	0x000c


	//----- nvinfo : EIATTR_PARAM_CBANK
	.align		4
        /*0050*/ 	.byte	0x04, 0x0a
        /*0052*/ 	.short	(.L_20 - .L_19)
	.align		4
.L_19:
        /*0054*/ 	.word	index@(.nv.constant0.triton_poi_fused__to_copy_add_arange_clamp_floor_mul_sub_1)
        /*0058*/ 	.short	0x0210
        /*005a*/ 	.short	0x000c


	//----- nvinfo : EIATTR_SW_WAR
	.align		4
.L_20:
        /*005c*/ 	.byte	0x04, 0x36
        /*005e*/ 	.short	(.L_22 - .L_21)
.L_21:
        /*0060*/ 	.word	0x00000008
.L_22:


//--------------------- .nv.callgraph             --------------------------
	.section	.nv.callgraph,"",@"SHT_CUDA_CALLGRAPH"
	.align	4
	.sectionentsize	8
	.align		4
        /*0000*/ 	.word	0x00000000
	.align		4
        /*0004*/ 	.word	0xffffffff
	.align		4
        /*0008*/ 	.word	0x00000000
	.align		4
        /*000c*/ 	.word	0xfffffffe
	.align		4
        /*0010*/ 	.word	0x00000000
	.align		4
        /*0014*/ 	.word	0xfffffffd
	.align		4
        /*0018*/ 	.word	0x00000000
	.align		4
        /*001c*/ 	.word	0xfffffffc


//--------------------- .nv.constant4             --------------------------
	.section	.nv.constant4,"a",@progbits
	.align	8
	.align		8
.nv.constant4:
        /*0000*/ 	.dword	_$_str


//--------------------- .text.triton_poi_fused__to_copy_add_arange_clamp_floor_mul_sub_1 --------------------------
	.section	.text.triton_poi_fused__to_copy_add_arange_clamp_floor_mul_sub_1,"ax",@progbits
	.align	128
        .global         triton_poi_fused__to_copy_add_arange_clamp_floor_mul_sub_1
        .type           triton_poi_fused__to_copy_add_arange_clamp_floor_mul_sub_1,@function
        .size           triton_poi_fused__to_copy_add_arange_clamp_floor_mul_sub_1,(.L_x_1 - triton_poi_fused__to_copy_add_arange_clamp_floor_mul_sub_1)
        .other          triton_poi_fused__to_copy_add_arange_clamp_floor_mul_sub_1,@"STO_CUDA_ENTRY STV_DEFAULT"
triton_poi_fused__to_copy_add_arange_clamp_floor_mul_sub_1:
.text.triton_poi_fused__to_copy_add_arange_clamp_floor_mul_sub_1:
[----:B------:R-:W0:Y:S02]  /*0000*/  LDC R1, c[0x0][0x28] ;  /* 0x00000a00ff017b82 */ /* 0x000e240000000800 */
[----:B------:R-:W1:Y:S01]  /*0010*/  S2R R4, SR_TID.X ;  /* 0x0000000000047919 */ /* 0x000e620000002100 */
[----:B------:R-:W2:Y:S01]  /*0020*/  LDC.64 R2, c[0x0][0x210] ;  /* 0x00008400ff027b82 */ /* 0x000ea20000000a00 */
[----:B------:R-:W3:Y:S01]  /*0030*/  S2R R5, SR_CTAID.X ;  /* 0x0000000000057919 */ /* 0x000ee20000002500 */
[C---:B-1----:R-:W-:Y:S02]  /*0040*/  LOP3.LUT R0, R4.reuse, 0xf, RZ, 0xc0, !PT ;  /* 0x0000000f04007812 */ /* 0x042fe400078ec0ff */
[----:B------:R-:W-:-:S03]  /*0050*/  LOP3.LUT P0, RZ, R4, 0x10, RZ, 0xc0, !PT ;  /* 0x0000001004ff7812 */ /* 0x000fc6000780c0ff */
[----:B---3--:R-:W-:-:S04]  /*0060*/  IMAD R5, R5, 0x10, R0 ;  /* 0x0000001005057824 */ /* 0x008fc800078e0200 */
[C---:B--2---:R-:W-:Y:S01]  /*0070*/  IMAD.WIDE R2, R5.reuse, 0x8, R2 ;  /* 0x0000000805027825 */ /* 0x044fe200078e0202 */
[----:B------:R-:W-:-:S13]  /*0080*/  ISETP.LT.AND P0, PT, R5, 0x10, !P0 ;  /* 0x000000100500780c */ /* 0x000fda0004701270 */
[----:B------:R-:W-:Y:S05]  /*0090*/  @!P0 EXIT ;  /* 0x000000000000894d */ /* 0x000fea0003800000 */
[----:B------:R-:W-:Y:S02]  /*00a0*/  ULDC.64 UR4, c[0x0][0x208] ;  /* 0x0000820000047ab9 */ /* 0x000fe40000000a00 */
[----:B------:R-:W-:Y:S01]  /*00b0*/  STG.E.64 desc[UR4][R2.64], RZ ;  /* 0x000000ff02007986 */ /* 0x000fe2000c101b04 */
[----:B------:R-:W-:Y:S05]  /*00c0*/  EXIT ;  /* 0x000000000000794d */ /* 0x000fea0003800000 */
.L_x_0:
[----:B------:R-:W-:-:S00]  /*00d0*/  BRA `(.L_x_0) ;  /* 0xfffffffc00fc7947 */ /* 0x000fc0000383ffff */
[----:B------:R-:W-:-:S00]  /*00e0*/  NOP ;  /* 0x0000000000007918 */ /* 0x000fc00000000000 */
        /* <DEDUP_REMOVED lines=9> */
.L_x_1:


//--------------------- .nv.global.init           --------------------------
	.section	.nv.global.init,"aw",@progbits
.nv.global.init:
	.type		_$_str,@object
	.size		_$_str,(.L_0 - _$_str)
_$_str:
        /*0000*/ 	.byte	0x5f, 0x5f, 0x43, 0x55, 0x44, 0x41, 0x5f, 0x46, 0x54, 0x5a, 0x00
.L_0:


//--------------------- .nv.constant0.triton_poi_fused__to_copy_add_arange_clamp_floor_mul_sub_1 --------------------------
	.section	.nv.constant0.triton_poi_fused__to_copy_add_arange_clamp_floor_mul_sub_1,"a",@progbits
	.sectionflags	@""
	.align	4
.nv.constant0.triton_poi_fused__to_copy_add_arange_clamp_floor_mul_sub_1:
	.zero		540
